	.headerflags	@"EF_CUDA_TEXMODE_UNIFIED EF_CUDA_64BIT_ADDRESS EF_CUDA_ACCELERATORS EF_CUDA_SM90 EF_CUDA_VIRTUAL_SM(EF_CUDA_SM90)"
	.elftype	@"ET_EXEC"


//--------------------- .nv.info                  --------------------------
	.section	.nv.info,"",@"SHT_CUDA_INFO"
	.align	4


	//----- nvinfo : EIATTR_REGCOUNT
	.align		4
        /*0000*/ 	.byte	0x04, 0x2f
        /*0002*/ 	.short	(.L_3 - .L_2)
	.align		4
.L_2:
        /*0004*/ 	.word	index@(triton_poi_fused_cat_1)
        /*0008*/ 	.word	0x00000020


	//----- nvinfo : EIATTR_MIN_STACK_SIZE
	.align		4
.L_3:
        /*000c*/ 	.byte	0x04, 0x12
        /*000e*/ 	.short	(.L_5 - .L_4)
	.align		4
.L_4:
        /*0010*/ 	.word	index@(triton_poi_fused_cat_1)
        /*0014*/ 	.word	0x00000000


	//----- nvinfo : EIATTR_FRAME_SIZE
	.align		4
.L_5:
        /*0018*/ 	.byte	0x04, 0x11
        /*001a*/ 	.short	(.L_7 - .L_6)
	.align		4
.L_6:
        /*001c*/ 	.word	index@(triton_poi_fused_cat_1)
        /*0020*/ 	.word	0x00000000


	//----- nvinfo : EIATTR_MIN_STACK_SIZE
	.align		4
.L_7:
        /*0024*/ 	.byte	0x04, 0x12
        /*0026*/ 	.short	(.L_9 - .L_8)
	.align		4
.L_8:
        /*0028*/ 	.word	index@(triton_poi_fused_cat_1)
        /*002c*/ 	.word	0x00000000
.L_9:


//--------------------- .nv.info.triton_poi_fused_cat_1 --------------------------
	.section	.nv.info.triton_poi_fused_cat_1,"",@"SHT_CUDA_INFO"
	.sectionflags	@""
	.align	4


	//----- nvinfo : EIATTR_CUDA_API_VERSION
	.align		4
        /*0000*/ 	.byte	0x04, 0x37
        /*0002*/ 	.short	(.L_11 - .L_10)
.L_10:
        /*0004*/ 	.word	0x0000007c


	//----- nvinfo : EIATTR_KPARAM_INFO
	.align		4
.L_11:
        /*0008*/ 	.byte	0x04, 0x17
        /*000a*/ 	.short	(.L_13 - .L_12)
.L_12:
        /*000c*/ 	.word	0x00000000
        /*0010*/ 	.short	0x0010
        /*0012*/ 	.short	0x0080
        /*0014*/ 	.byte	0x00, 0xf0, 0x11, 0x00


	//----- nvinfo : EIATTR_KPARAM_INFO
	.align		4
.L_13:
        /*0018*/ 	.byte	0x04, 0x17
        /*001a*/ 	.short	(.L_15 - .L_14)
.L_14:
        /*001c*/ 	.word	0x00000000
        /*0020*/ 	.short	0x000f
        /*0022*/ 	.short	0x0078
        /*0024*/ 	.byte	0x00, 0xf4, 0x21, 0x00


	//----- nvinfo : EIATTR_KPARAM_INFO
	.align		4
.L_15:
        /*0028*/ 	.byte	0x04, 0x17
        /*002a*/ 	.short	(.L_17 - .L_16)
.L_16:
        /*002c*/ 	.word	0x00000000
        /*0030*/ 	.short	0x000e
        /*0032*/ 	.short	0x0070
        /*0034*/ 	.byte	0x00, 0xf4, 0x21, 0x00


	//----- nvinfo : EIATTR_KPARAM_INFO
	.align		4
.L_17:
        /*0038*/ 	.byte	0x04, 0x17
        /*003a*/ 	.short	(.L_19 - .L_18)
.L_18:
        /*003c*/ 	.word	0x00000000
        /*0040*/ 	.short	0x000d
        /*0042*/ 	.short	0x0068
        /*0044*/ 	.byte	0x00, 0xf4, 0x21, 0x00


	//----- nvinfo : EIATTR_KPARAM_INFO
	.align		4
.L_19:
        /*0048*/ 	.byte	0x04, 0x17
        /*004a*/ 	.short	(.L_21 - .L_20)
.L_20:
        /*004c*/ 	.word	0x00000000
        /*0050*/ 	.short	0x000c
        /*0052*/ 	.short	0x0060
        /*0054*/ 	.byte	0x00, 0xf4, 0x21, 0x00


	//----- nvinfo : EIATTR_KPARAM_INFO
	.align		4
.L_21:
        /*0058*/ 	.byte	0x04, 0x17
        /*005a*/ 	.short	(.L_23 - .L_22)
.L_22:
        /*005c*/ 	.word	0x00000000
        /*0060*/ 	.short	0x000b
        /*0062*/ 	.short	0x0058
        /*0064*/ 	.byte	0x00, 0xf4, 0x21, 0x00


	//----- nvinfo : EIATTR_KPARAM_INFO
	.align		4
.L_23:
        /*0068*/ 	.byte	0x04, 0x17
        /*006a*/ 	.short	(.L_25 - .L_24)
.L_24:
        /*006c*/ 	.word	0x00000000
        /*0070*/ 	.short	0x000a
        /*0072*/ 	.short	0x0050
        /*0074*/ 	.byte	0x00, 0xf4, 0x21, 0x00


	//----- nvinfo : EIATTR_KPARAM_INFO
	.align		4
.L_25:
        /*0078*/ 	.byte	0x04, 0x17
        /*007a*/ 	.short	(.L_27 - .L_26)
.L_26:
        /*007c*/ 	.word	0x00000000
        /*0080*/ 	.short	0x0009
        /*0082*/ 	.short	0x0048
        /*0084*/ 	.byte	0x00, 0xf4, 0x21, 0x00


	//----- nvinfo : EIATTR_KPARAM_INFO
	.align		4
.L_27:
        /*0088*/ 	.byte	0x04, 0x17
        /*008a*/ 	.short	(.L_29 - .L_28)
.L_28:
        /*008c*/ 	.word	0x00000000
        /*0090*/ 	.short	0x0008
        /*0092*/ 	.short	0x0040
        /*0094*/ 	.byte	0x00, 0xf4, 0x21, 0x00


	//----- nvinfo : EIATTR_KPARAM_INFO
	.align		4
.L_29:
        /*0098*/ 	.byte	0x04, 0x17
        /*009a*/ 	.short	(.L_31 - .L_30)
.L_30:
        /*009c*/ 	.word	0x00000000
        /*00a0*/ 	.short	0x0007
        /*00a2*/ 	.short	0x0038
        /*00a4*/ 	.byte	0x00, 0xf4, 0x21, 0x00


	//----- nvinfo : EIATTR_KPARAM_INFO
	.align		4
.L_31:
        /*00a8*/ 	.byte	0x04, 0x17
        /*00aa*/ 	.short	(.L_33 - .L_32)
.L_32:
        /*00ac*/ 	.word	0x00000000
        /*00b0*/ 	.short	0x0006
        /*00b2*/ 	.short	0x0030
        /*00b4*/ 	.byte	0x00, 0xf4, 0x21, 0x00


	//----- nvinfo : EIATTR_KPARAM_INFO
	.align		4
.L_33:
        /*00b8*/ 	.byte	0x04, 0x17
        /*00ba*/ 	.short	(.L_35 - .L_34)
.L_34:
        /*00bc*/ 	.word	0x00000000
        /*00c0*/ 	.short	0x0005
        /*00c2*/ 	.short	0x0028
        /*00c4*/ 	.byte	0x00, 0xf4, 0x21, 0x00


	//----- nvinfo : EIATTR_KPARAM_INFO
	.align		4
.L_35:
        /*00c8*/ 	.byte	0x04, 0x17
        /*00ca*/ 	.short	(.L_37 - .L_36)
.L_36:
        /*00cc*/ 	.word	0x00000000
        /*00d0*/ 	.short	0x0004
        /*00d2*/ 	.short	0x0020
        /*00d4*/ 	.byte	0x00, 0xf4, 0x21, 0x00


	//----- nvinfo : EIATTR_KPARAM_INFO
	.align		4
.L_37:
        /*00d8*/ 	.byte	0x04, 0x17
        /*00da*/ 	.short	(.L_39 - .L_38)
.L_38:
        /*00dc*/ 	.word	0x00000000
        /*00e0*/ 	.short	0x0003
        /*00e2*/ 	.short	0x0018
        /*00e4*/ 	.byte	0x00, 0xf4, 0x21, 0x00


	//----- nvinfo : EIATTR_KPARAM_INFO
	.align		4
.L_39:
        /*00e8*/ 	.byte	0x04, 0x17
        /*00ea*/ 	.short	(.L_41 - .L_40)
.L_40:
        /*00ec*/ 	.word	0x00000000
        /*00f0*/ 	.short	0x0002
        /*00f2*/ 	.short	0x0010
        /*00f4*/ 	.byte	0x00, 0xf4, 0x21, 0x00


	//----- nvinfo : EIATTR_KPARAM_INFO
	.align		4
.L_41:
        /*00f8*/ 	.byte	0x04, 0x17
        /*00fa*/ 	.short	(.L_43 - .L_42)
.L_42:
        /*00fc*/ 	.word	0x00000000
        /*0100*/ 	.short	0x0001
        /*0102*/ 	.short	0x0008
        /*0104*/ 	.byte	0x00, 0xf4, 0x21, 0x00


	//----- nvinfo : EIATTR_KPARAM_INFO
	.align		4
.L_43:
        /*0108*/ 	.byte	0x04, 0x17
        /*010a*/ 	.short	(.L_45 - .L_44)
.L_44:
        /*010c*/ 	.word	0x00000000
        /*0110*/ 	.short	0x0000
        /*0112*/ 	.short	0x0000
        /*0114*/ 	.byte	0x00, 0xf4, 0x21, 0x00


	//----- nvinfo : EIATTR_SPARSE_MMA_MASK
	.align		4
.L_45:
        /*0118*/ 	.byte	0x03, 0x50
        /*011a*/ 	.short	0x0000


	//----- nvinfo : EIATTR_MAXREG_COUNT
	.align		4
        /*011c*/ 	.byte	0x03, 0x1b
        /*011e*/ 	.short	0x00ff


	//----- nvinfo : EIATTR_EXIT_INSTR_OFFSETS
	.align		4
        /*0120*/ 	.byte	0x04, 0x1c
        /*0122*/ 	.short	(.L_47 - .L_46)


	//   ....[0]....
.L_46:
        /*0124*/ 	.word	0x000009e0


	//   ....[1]....
        /*0128*/ 	.word	0x00000a00


	//----- nvinfo : EIATTR_REQNTID
	.align		4
.L_47:
        /*012c*/ 	.byte	0x04, 0x10
        /*012e*/ 	.short	(.L_49 - .L_48)
.L_48:
        /*0130*/ 	.word	0x00000080
        /*0134*/ 	.word	0x00000001
        /*0138*/ 	.word	0x00000001


	//----- nvinfo : EIATTR_CBANK_PARAM_SIZE
	.align		4
.L_49:
        /*013c*/ 	.byte	0x03, 0x19
        /*013e*/ 	.short	0x0084


	//----- nvinfo : EIATTR_PARAM_CBANK
	.align		4
        /*0140*/ 	.byte	0x04, 0x0a
        /*0142*/ 	.short	(.L_51 - .L_50)
	.align		4
.L_50:
        /*0144*/ 	.word	index@(.nv.constant0.triton_poi_fused_cat_1)
        /*0148*/ 	.short	0x0210
        /*014a*/ 	.short	0x0084


	//----- nvinfo : EIATTR_SW_WAR
	.align		4
.L_51:
        /*014c*/ 	.byte	0x04, 0x36
        /*014e*/ 	.short	(.L_53 - .L_52)
.L_52:
        /*0150*/ 	.word	0x00000008
.L_53:


//--------------------- .nv.callgraph             --------------------------
	.section	.nv.callgraph,"",@"SHT_CUDA_CALLGRAPH"
	.align	4
	.sectionentsize	8
	.align		4
        /*0000*/ 	.word	0x00000000
	.align		4
        /*0004*/ 	.word	0xffffffff
	.align		4
        /*0008*/ 	.word	0x00000000
	.align		4
        /*000c*/ 	.word	0xfffffffe
	.align		4
        /*0010*/ 	.word	0x00000000
	.align		4
        /*0014*/ 	.word	0xfffffffd
	.align		4
        /*0018*/ 	.word	0x00000000
	.align		4
        /*001c*/ 	.word	0xfffffffc


//--------------------- .nv.constant4             --------------------------
	.section	.nv.constant4,"a",@progbits
	.align	8
	.align		8
.nv.constant4:
        /*0000*/ 	.dword	_$_str
	.align		8
        /*0008*/ 	.dword	_$_str_$_2


//--------------------- .text.triton_poi_fused_cat_1 --------------------------
	.section	.text.triton_poi_fused_cat_1,"ax",@progbits
	.align	128
        .global         triton_poi_fused_cat_1
        .type           triton_poi_fused_cat_1,@function
        .size           triton_poi_fused_cat_1,(.L_x_1 - triton_poi_fused_cat_1)
        .other          triton_poi_fused_cat_1,@"STO_CUDA_ENTRY STV_DEFAULT"
triton_poi_fused_cat_1:
.text.triton_poi_fused_cat_1:
[----:B------:R-:W0:Y:S01]  /*0000*/  LDC R1, c[0x0][0x28] ;  /* 0x00000a00ff017b82 */ /* 0x000e220000000800 */
[----:B------:R-:W1:Y:S07]  /*0010*/  S2R R2, SR_TID.X ;  /* 0x0000000000027919 */ /* 0x000e6e0000002100 */
[----:B------:R-:W2:Y:S01]  /*0020*/  LDC.64 R4, c[0x0][0x220] ;  /* 0x00008800ff047b82 */ /* 0x000ea20000000a00 */
[----:B------:R-:W-:Y:S01]  /*0030*/  ULDC.64 UR4, c[0x0][0x208] ;  /* 0x0000820000047ab9 */ /* 0x000fe20000000a00 */
[----:B------:R-:W3:Y:S01]  /*0040*/  S2R R3, SR_CTAID.X ;  /* 0x0000000000037919 */ /* 0x000ee20000002500 */
[----:B------:R-:W-:-:S05]  /*0050*/  IMAD.MOV.U32 R13, RZ, RZ, 0x3e800000 ;  /* 0x3e800000ff0d7424 */ /* 0x000fca00078e00ff */
[----:B------:R-:W4:Y:S01]  /*0060*/  LDC.64 R14, c[0x0][0x210] ;  /* 0x00008400ff0e7b82 */ /* 0x000f220000000a00 */
[----:B------:R-:W-:-:S07]  /*0070*/  CS2R R20, SRZ ;  /* 0x0000000000147805 */ /* 0x000fce000001ff00 */
[----:B------:R-:W5:Y:S08]  /*0080*/  LDC.64 R16, c[0x0][0x250] ;  /* 0x00009400ff107b82 */ /* 0x000f700000000a00 */
[----:B------:R-:W4:Y:S01]  /*0090*/  LDC.64 R28, c[0x0][0x238] ;  /* 0x00008e00ff1c7b82 */ /* 0x000f220000000a00 */
[----:B-1----:R-:W-:-:S05]  /*00a0*/  LOP3.LUT R2, R2, 0x7f, RZ, 0xc0, !PT ;  /* 0x0000007f02027812 */ /* 0x002fca00078ec0ff */
[----:B---3--:R-:W-:-:S05]  /*00b0*/  IMAD R2, R3, 0x80, R2 ;  /* 0x0000008003027824 */ /* 0x008fca00078e0202 */
[----:B------:R-:W-:-:S04]  /*00c0*/  SHF.R.S32.HI R3, RZ, 0x1f, R2 ;  /* 0x0000001fff037819 */ /* 0x000fc80000011402 */
[----:B------:R-:W-:-:S04]  /*00d0*/  LEA.HI R3, R3, R2, RZ, 0x4 ;  /* 0x0000000203037211 */ /* 0x000fc800078f20ff */
[----:B------:R-:W-:-:S05]  /*00e0*/  SHF.R.S32.HI R0, RZ, 0x4, R3 ;  /* 0x00000004ff007819 */ /* 0x000fca0000011403 */
[----:B------:R-:W-:-:S05]  /*00f0*/  IMAD.HI R6, R0, 0x2aaaaaab, RZ ;  /* 0x2aaaaaab00067827 */ /* 0x000fca00078e02ff */
[----:B------:R-:W-:-:S04]  /*0100*/  SHF.R.U32.HI R7, RZ, 0x1, R6 ;  /* 0x00000001ff077819 */ /* 0x000fc80000011606 */
[----:B------:R-:W-:Y:S02]  /*0110*/  LEA.HI R9, R6, R7, RZ, 0x1 ;  /* 0x0000000706097211 */ /* 0x000fe400078f08ff */
[----:B------:R-:W1:Y:S03]  /*0120*/  LDC.64 R6, c[0x0][0x248] ;  /* 0x00009200ff067b82 */ /* 0x000e660000000a00 */
[----:B------:R-:W-:-:S04]  /*0130*/  IMAD R0, R9, -0xc, R0 ;  /* 0xfffffff409007824 */ /* 0x000fc800078e0200 */
[C---:B--2---:R-:W-:Y:S01]  /*0140*/  IMAD.WIDE R4, R0.reuse, 0x4, R4 ;  /* 0x0000000400047825 */ /* 0x044fe200078e0204 */
[C---:B------:R-:W-:Y:S02]  /*0150*/  LOP3.LUT R8, R0.reuse, 0xfffffffc, RZ, 0xc0, !PT ;  /* 0xfffffffc00087812 */ /* 0x040fe400078ec0ff */
[----:B------:R-:W-:Y:S02]  /*0160*/  ISETP.GE.AND P0, PT, R0, 0x4, PT ;  /* 0x000000040000780c */ /* 0x000fe40003f06270 */
[----:B------:R-:W-:Y:S02]  /*0170*/  ISETP.NE.AND P1, PT, R8, 0x4, PT ;  /* 0x000000040800780c */ /* 0x000fe40003f25270 */
[----:B------:R-:W-:Y:S02]  /*0180*/  CS2R R8, SRZ ;  /* 0x0000000000087805 */ /* 0x000fe4000001ff00 */
[C---:B------:R-:W-:Y:S02]  /*0190*/  ISETP.LT.AND P0, PT, R2.reuse, 0x300, !P0 ;  /* 0x000003000200780c */ /* 0x040fe40004701270 */
[----:B------:R-:W-:-:S02]  /*01a0*/  ISETP.LT.AND P2, PT, R2, 0x300, !P1 ;  /* 0x000003000200780c */ /* 0x000fc40004f41270 */
[C---:B------:R-:W-:Y:S02]  /*01b0*/  ISETP.GT.AND P6, PT, R0.reuse, 0x7, PT ;  /* 0x000000070000780c */ /* 0x040fe40003fc4270 */
[----:B------:R-:W-:Y:S01]  /*01c0*/  P2R R12, PR, RZ, 0x2 ;  /* 0x00000002ff0c7803 */ /* 0x000fe20000000000 */
[----:B-1----:R-:W-:-:S06]  /*01d0*/  IMAD.WIDE R6, R0, 0x4, R6 ;  /* 0x0000000400067825 */ /* 0x002fcc00078e0206 */
[----:B------:R1:W2:Y:S04]  /*01e0*/  @P0 LDG.E.EL R8, desc[UR4][R4.64] ;  /* 0x0000000404080981 */ /* 0x0002a8000c2e1900 */
[----:B------:R-:W3:Y:S01]  /*01f0*/  @P2 LDG.E.EL R9, desc[UR4][R6.64+-0x10] ;  /* 0xfffff00406092981 */ /* 0x000ee2000c2e1900 */
[----:B-1----:R-:W-:Y:S01]  /*0200*/  IMAD.MOV.U32 R4, RZ, RZ, RZ ;  /* 0x000000ffff047224 */ /* 0x002fe200078e00ff */
[----:B--2---:R-:W-:Y:S02]  /*0210*/  SEL R8, R8, RZ, P0 ;  /* 0x000000ff08087207 */ /* 0x004fe40000000000 */
[----:B---3--:R-:W-:-:S03]  /*0220*/  SEL R9, R9, RZ, P2 ;  /* 0x000000ff09097207 */ /* 0x008fc60001000000 */
[----:B------:R-:W-:Y:S02]  /*0230*/  FADD R10, R8, 9.9999997473787516356e-06 ;  /* 0x3727c5ac080a7421 */ /* 0x000fe40000000000 */
[----:B------:R-:W-:Y:S02]  /*0240*/  FADD R11, R9, 9.9999997473787516356e-06 ;  /* 0x3727c5ac090b7421 */ /* 0x000fe40000000000 */
[----:B------:R-:W1:Y:S01]  /*0250*/  MUFU.SQRT R26, R10 ;  /* 0x0000000a001a7308 */ /* 0x000e620000002000 */
[----:B------:R-:W2:Y:S07]  /*0260*/  LDC.64 R8, c[0x0][0x270] ;  /* 0x00009c00ff087b82 */ /* 0x000eae0000000a00 */
[----:B------:R3:W4:Y:S01]  /*0270*/  MUFU.SQRT R22, R11 ;  /* 0x0000000b00167308 */ /* 0x0007220000002000 */
[----:B-1----:R-:W-:-:S02]  /*0280*/  FSETP.GT.AND P4, PT, R26, 8.50705917302346158658e+37, PT ;  /* 0x7e8000001a00780b */ /* 0x002fc40003f84000 */
[----:B------:R-:W-:Y:S01]  /*0290*/  FSETP.GEU.AND P3, PT, R26, 1.175494350822287508e-38, PT ;  /* 0x008000001a00780b */ /* 0x000fe20003f6e000 */
[----:B---3--:R-:W1:Y:S01]  /*02a0*/  LDC.64 R10, c[0x0][0x258] ;  /* 0x00009600ff0a7b82 */ /* 0x008e620000000a00 */
[----:B------:R-:W-:Y:S02]  /*02b0*/  FSEL R23, R13, 1, P4 ;  /* 0x3f8000000d177808 */ /* 0x000fe40002000000 */
[----:B0---4-:R-:W-:Y:S01]  /*02c0*/  FSETP.GT.AND P5, PT, R22, 8.50705917302346158658e+37, PT ;  /* 0x7e8000001600780b */ /* 0x011fe20003fa4000 */
[----:B--2---:R-:W-:-:S03]  /*02d0*/  IMAD.WIDE R6, R0, 0x4, R8 ;  /* 0x0000000400067825 */ /* 0x004fc600078e0208 */
[----:B------:R-:W-:-:S03]  /*02e0*/  FSEL R5, R13, 1, P5 ;  /* 0x3f8000000d057808 */ /* 0x000fc60002800000 */
[----:B------:R-:W-:Y:S01]  /*02f0*/  @P4 FMUL R26, R26, 0.25 ;  /* 0x3e8000001a1a4820 */ /* 0x000fe20000400000 */
[----:B------:R-:W-:-:S05]  /*0300*/  FSETP.GEU.AND P4, PT, R22, 1.175494350822287508e-38, PT ;  /* 0x008000001600780b */ /* 0x000fca0003f8e000 */
[----:B------:R-:W-:Y:S01]  /*0310*/  @P5 FMUL R22, R22, 0.25 ;  /* 0x3e80000016165820 */ /* 0x000fe20000400000 */
[----:B------:R-:W-:-:S13]  /*0320*/  ISETP.LT.AND P5, PT, R2, 0x300, P6 ;  /* 0x000003000200780c */ /* 0x000fda00037a1270 */
[----:B------:R-:W2:Y:S01]  /*0330*/  @P5 LDG.E.EL R4, desc[UR4][R6.64+-0x20] ;  /* 0xffffe00406045981 */ /* 0x000ea2000c2e1900 */
[----:B------:R-:W-:Y:S01]  /*0340*/  LOP3.LUT R3, R3, 0xfffffff0, RZ, 0xc0, !PT ;  /* 0xfffffff003037812 */ /* 0x000fe200078ec0ff */
[----:B------:R-:W-:Y:S01]  /*0350*/  IMAD.MOV.U32 R24, RZ, RZ, RZ ;  /* 0x000000ffff187224 */ /* 0x000fe200078e00ff */
[----:B------:R-:W-:Y:S01]  /*0360*/  MOV R27, RZ ;  /* 0x000000ff001b7202 */ /* 0x000fe20000000f00 */
[----:B-1----:R-:W-:Y:S01]  /*0370*/  IMAD.WIDE R10, R0, 0x4, R10 ;  /* 0x00000004000a7825 */ /* 0x002fe200078e020a */
[----:B------:R-:W-:-:S03]  /*0380*/  IADD3 R3, R2, -R3, RZ ;  /* 0x8000000302037210 */ /* 0x000fc60007ffe0ff */
[----:B------:R-:W-:Y:S01]  /*0390*/  @!P3 FMUL R26, R26, 16777216 ;  /* 0x4b8000001a1ab820 */ /* 0x000fe20000400000 */
[----:B------:R-:W-:Y:S01]  /*03a0*/  @!P4 FMUL R22, R22, 16777216 ;  /* 0x4b8000001616c820 */ /* 0x000fe20000400000 */
[----:B-----5:R-:W-:-:S04]  /*03b0*/  IMAD.WIDE R16, R0, 0x4, R16 ;  /* 0x0000000400107825 */ /* 0x020fc800078e0210 */
[----:B------:R-:W-:Y:S01]  /*03c0*/  @!P3 FMUL R23, R23, 16777216 ;  /* 0x4b8000001717b820 */ /* 0x000fe20000400000 */
[----:B------:R-:W-:Y:S01]  /*03d0*/  @!P4 FMUL R5, R5, 16777216 ;  /* 0x4b8000000505c820 */ /* 0x000fe20000400000 */
[----:B--2---:R-:W-:-:S05]  /*03e0*/  SEL R4, R4, RZ, P5 ;  /* 0x000000ff04047207 */ /* 0x004fca0002800000 */
[----:B------:R-:W-:Y:S01]  /*03f0*/  FADD R9, R4, 9.9999997473787516356e-06 ;  /* 0x3727c5ac04097421 */ /* 0x000fe20000000000 */
[----:B------:R-:W-:-:S03]  /*0400*/  IMAD.HI R4, R2, 0x2aaaaaab, RZ ;  /* 0x2aaaaaab02047827 */ /* 0x000fc600078e02ff */
[----:B------:R0:W1:Y:S02]  /*0410*/  MUFU.SQRT R25, R9 ;  /* 0x0000000900197308 */ /* 0x0000640000002000 */
[----:B------:R-:W-:-:S04]  /*0420*/  SHF.R.U32.HI R7, RZ, 0x1f, R4 ;  /* 0x0000001fff077819 */ /* 0x000fc80000011604 */
[----:B------:R-:W-:Y:S02]  /*0430*/  LEA.HI.SX32 R4, R4, R7, 0x1b ;  /* 0x0000000704047211 */ /* 0x000fe400078fdaff */
[----:B------:R-:W2:Y:S03]  /*0440*/  LDC.64 R6, c[0x0][0x240] ;  /* 0x00009000ff067b82 */ /* 0x000ea60000000a00 */
[----:B0-----:R-:W-:Y:S01]  /*0450*/  IMAD R9, R4, -0xc0, R2 ;  /* 0xffffff4004097824 */ /* 0x001fe200078e0202 */
[----:B-1----:R-:W-:-:S03]  /*0460*/  FSETP.GT.AND P1, PT, R25, 8.50705917302346158658e+37, PT ;  /* 0x7e8000001900780b */ /* 0x002fc60003f24000 */
[----:B------:R-:W-:Y:S01]  /*0470*/  IMAD R9, R4, 0x40, R9 ;  /* 0x0000004004097824 */ /* 0x000fe200078e0209 */
[----:B------:R-:W-:Y:S02]  /*0480*/  FSETP.GEU.AND P6, PT, R25, 1.175494350822287508e-38, PT ;  /* 0x008000001900780b */ /* 0x000fe40003fce000 */
[----:B------:R-:W-:Y:S01]  /*0490*/  FSEL R8, R13, 1, P1 ;  /* 0x3f8000000d087808 */ /* 0x000fe20000800000 */
[----:B------:R-:W-:-:S04]  /*04a0*/  IMAD.WIDE R14, R9, 0x4, R14 ;  /* 0x00000004090e7825 */ /* 0x000fc800078e020e */
[----:B------:R-:W-:Y:S01]  /*04b0*/  IMAD R9, R4, 0x40, R3 ;  /* 0x0000004004097824 */ /* 0x000fe200078e0203 */
[----:B------:R0:W3:Y:S01]  /*04c0*/  @P0 LDG.E R20, desc[UR4][R14.64] ;  /* 0x000000040e140981 */ /* 0x0000e2000c1e1900 */
[----:B------:R-:W-:Y:S01]  /*04d0*/  @P1 FMUL R25, R25, 0.25 ;  /* 0x3e80000019191820 */ /* 0x000fe20000400000 */
[----:B------:R-:W-:Y:S02]  /*04e0*/  ISETP.NE.AND P1, PT, R12, RZ, PT ;  /* 0x000000ff0c00720c */ /* 0x000fe40003f25270 */
[----:B------:R-:W1:Y:S08]  /*04f0*/  LDC.64 R12, c[0x0][0x218] ;  /* 0x00008600ff0c7b82 */ /* 0x000e700000000a00 */
[----:B0-----:R-:W0:Y:S01]  /*0500*/  LDC.64 R14, c[0x0][0x260] ;  /* 0x00009800ff0e7b82 */ /* 0x001e220000000a00 */
[----:B------:R-:W-:-:S02]  /*0510*/  IMAD.MOV.U32 R3, RZ, RZ, RZ ;  /* 0x000000ffff037224 */ /* 0x000fc400078e00ff */
[----:B--2---:R-:W-:-:S04]  /*0520*/  IMAD.WIDE R18, R0, 0x4, R6 ;  /* 0x0000000400127825 */ /* 0x004fc800078e0206 */
[C---:B------:R-:W-:Y:S01]  /*0530*/  IMAD R9, R0.reuse, 0x10, R9 ;  /* 0x0000001000097824 */ /* 0x040fe200078e0209 */
[----:B------:R2:W4:Y:S03]  /*0540*/  @P2 LDG.E.EL R3, desc[UR4][R18.64+-0x10] ;  /* 0xfffff00412032981 */ /* 0x000526000c2e1900 */
[----:B------:R-:W-:Y:S01]  /*0550*/  VIADD R7, R9, 0xffffffc0 ;  /* 0xffffffc009077836 */ /* 0x000fe20000000000 */
[----:B------:R-:W-:Y:S01]  /*0560*/  IADD3 R9, R9, -0x80, RZ ;  /* 0xffffff8009097810 */ /* 0x000fe20007ffe0ff */
[----:B------:R-:W-:Y:S01]  /*0570*/  HFMA2.MMA R4, -RZ, RZ, 0, 0 ;  /* 0x00000000ff047435 */ /* 0x000fe200000001ff */
[----:B--2---:R-:W2:Y:S01]  /*0580*/  LDC.64 R18, c[0x0][0x268] ;  /* 0x00009a00ff127b82 */ /* 0x004ea20000000a00 */
[----:B------:R-:W-:Y:S02]  /*0590*/  IMAD.MOV.U32 R6, RZ, RZ, RZ ;  /* 0x000000ffff067224 */ /* 0x000fe400078e00ff */
[----:B-1----:R-:W-:-:S06]  /*05a0*/  IMAD.WIDE R12, R0, 0x4, R12 ;  /* 0x00000004000c7825 */ /* 0x002fcc00078e020c */
[----:B------:R1:W5:Y:S01]  /*05b0*/  @P2 LDG.E.EL R4, desc[UR4][R16.64+-0x10] ;  /* 0xfffff00410042981 */ /* 0x000362000c2e1900 */
[----:B0-----:R-:W-:-:S03]  /*05c0*/  IMAD.WIDE R14, R9, 0x4, R14 ;  /* 0x00000004090e7825 */ /* 0x001fc600078e020e */
[----:B------:R-:W5:Y:S01]  /*05d0*/  @P0 LDG.E.EL R24, desc[UR4][R12.64] ;  /* 0x000000040c180981 */ /* 0x000f62000c2e1900 */
[----:B------:R-:W-:-:S03]  /*05e0*/  IMAD.MOV.U32 R9, RZ, RZ, RZ ;  /* 0x000000ffff097224 */ /* 0x000fc600078e00ff */
[----:B------:R0:W5:Y:S01]  /*05f0*/  @P2 LDG.E.EL R6, desc[UR4][R10.64+-0x10] ;  /* 0xfffff0040a062981 */ /* 0x000162000c2e1900 */
[----:B-1----:R-:W1:Y:S03]  /*0600*/  LDC.64 R16, c[0x0][0x230] ;  /* 0x00008c00ff107b82 */ /* 0x002e660000000a00 */
[----:B------:R2:W5:Y:S05]  /*0610*/  @P5 LDG.E R9, desc[UR4][R14.64] ;  /* 0x000000040e095981 */ /* 0x00056a000c1e1900 */
[----:B0-----:R-:W0:Y:S08]  /*0620*/  LDC.64 R10, c[0x0][0x278] ;  /* 0x00009e00ff0a7b82 */ /* 0x001e300000000a00 */
[----:B------:R-:W1:Y:S08]  /*0630*/  LDC.64 R12, c[0x0][0x280] ;  /* 0x0000a000ff0c7b82 */ /* 0x000e700000000a00 */
[----:B--2---:R-:W2:Y:S01]  /*0640*/  LDC.64 R14, c[0x0][0x228] ;  /* 0x00008a00ff0e7b82 */ /* 0x004ea20000000a00 */
[----:B------:R-:W-:-:S04]  /*0650*/  IMAD.WIDE R18, R0, 0x4, R18 ;  /* 0x0000000400127825 */ /* 0x000fc800078e0212 */
[----:B------:R-:W-:Y:S01]  /*0660*/  IMAD.WIDE R28, R7, 0x4, R28 ;  /* 0x00000004071c7825 */ /* 0x000fe200078e021c */
[----:B------:R0:W5:Y:S03]  /*0670*/  @P5 LDG.E.EL R21, desc[UR4][R18.64+-0x20] ;  /* 0xffffe00412155981 */ /* 0x000166000c2e1900 */
[----:B------:R-:W-:Y:S02]  /*0680*/  IMAD.MOV.U32 R7, RZ, RZ, RZ ;  /* 0x000000ffff077224 */ /* 0x000fe400078e00ff */
[----:B0-----:R-:W-:-:S04]  /*0690*/  IMAD.WIDE R10, R0, 0x4, R10 ;  /* 0x00000004000a7825 */ /* 0x001fc800078e020a */
[----:B------:R0:W5:Y:S01]  /*06a0*/  @P2 LDG.E R7, desc[UR4][R28.64] ;  /* 0x000000041c072981 */ /* 0x000162000c1e1900 */
[----:B-1----:R-:W-:-:S03]  /*06b0*/  IMAD.WIDE R12, R0, 0x4, R12 ;  /* 0x00000004000c7825 */ /* 0x002fc600078e020c */
[----:B------:R1:W5:Y:S01]  /*06c0*/  @P5 LDG.E.EL R27, desc[UR4][R10.64+-0x20] ;  /* 0xffffe0040a1b5981 */ /* 0x000362000c2e1900 */
[----:B------:R-:W-:Y:S01]  /*06d0*/  IMAD.MOV.U32 R18, RZ, RZ, RZ ;  /* 0x000000ffff127224 */ /* 0x000fe200078e00ff */
[----:B0-----:R-:W-:Y:S01]  /*06e0*/  CS2R R28, SRZ ;  /* 0x00000000001c7805 */ /* 0x001fe2000001ff00 */
[----:B--2---:R-:W-:-:S04]  /*06f0*/  IMAD.WIDE R14, R0, 0x4, R14 ;  /* 0x00000004000e7825 */ /* 0x004fc800078e020e */
[----:B------:R-:W-:Y:S01]  /*0700*/  IMAD.WIDE R16, R0, 0x4, R16 ;  /* 0x0000000400107825 */ /* 0x000fe200078e0210 */
[----:B------:R4:W2:Y:S04]  /*0710*/  @P5 LDG.E.EL R28, desc[UR4][R12.64+-0x20] ;  /* 0xffffe0040c1c5981 */ /* 0x0008a8000c2e1900 */
[----:B------:R-:W2:Y:S04]  /*0720*/  @P0 LDG.E.EL R18, desc[UR4][R14.64] ;  /* 0x000000040e120981 */ /* 0x000ea8000c2e1900 */
[----:B------:R-:W2:Y:S01]  /*0730*/  @P0 LDG.E.EL R29, desc[UR4][R16.64] ;  /* 0x00000004101d0981 */ /* 0x000ea2000c2e1900 */
[----:B------:R-:W-:Y:S01]  /*0740*/  @!P6 FMUL R25, R25, 16777216 ;  /* 0x4b8000001919e820 */ /* 0x000fe20000400000 */
[----:B------:R-:W1:Y:S08]  /*0750*/  MUFU.RCP R26, R26 ;  /* 0x0000001a001a7308 */ /* 0x000e700000001000 */
[----:B------:R-:W0:Y:S08]  /*0760*/  MUFU.RCP R25, R25 ;  /* 0x0000001900197308 */ /* 0x000e300000001000 */
[----:B------:R-:W0:Y:S01]  /*0770*/  MUFU.RCP R22, R22 ;  /* 0x0000001600167308 */ /* 0x000e220000001000 */
[----:B------:R-:W-:Y:S01]  /*0780*/  @!P6 FMUL R8, R8, 16777216 ;  /* 0x4b8000000808e820 */ /* 0x000fe20000400000 */
[----:B-1----:R-:W-:-:S03]  /*0790*/  FMUL R10, R26, R23 ;  /* 0x000000171a0a7220 */ /* 0x002fc60000400000 */
[----:B0-----:R-:W-:Y:S01]  /*07a0*/  FMUL R8, R25, R8 ;  /* 0x0000000819087220 */ /* 0x001fe20000400000 */
[----:B------:R-:W-:Y:S01]  /*07b0*/  FMUL R22, R22, R5 ;  /* 0x0000000516167220 */ /* 0x000fe20000400000 */
[----:B------:R-:W-:Y:S02]  /*07c0*/  ISETP.GE.AND P3, PT, R2, 0x300, PT ;  /* 0x000003000200780c */ /* 0x000fe40003f66270 */
[C---:B------:R-:W-:Y:S02]  /*07d0*/  ISETP.GT.AND P6, PT, R0.reuse, 0x7, PT ;  /* 0x000000070000780c */ /* 0x040fe40003fc4270 */
[----:B------:R-:W-:Y:S02]  /*07e0*/  ISETP.GE.AND P4, PT, R0, 0x4, PT ;  /* 0x000000040000780c */ /* 0x000fe40003f86270 */
[----:B---3--:R-:W-:Y:S02]  /*07f0*/  SEL R20, R20, RZ, P0 ;  /* 0x000000ff14147207 */ /* 0x008fe40000000000 */
[----:B----4-:R-:W-:-:S02]  /*0800*/  SEL R12, R3, RZ, P2 ;  /* 0x000000ff030c7207 */ /* 0x010fc40001000000 */
[----:B-----5:R-:W-:Y:S02]  /*0810*/  SEL R11, R24, RZ, P0 ;  /* 0x000000ff180b7207 */ /* 0x020fe40000000000 */
[----:B------:R-:W-:-:S03]  /*0820*/  SEL R13, R9, RZ, P5 ;  /* 0x000000ff090d7207 */ /* 0x000fc60002800000 */
[----:B------:R-:W-:Y:S01]  /*0830*/  FADD R9, R20, -R11 ;  /* 0x8000000b14097221 */ /* 0x000fe20000000000 */
[----:B------:R-:W-:Y:S02]  /*0840*/  SEL R4, R4, RZ, P2 ;  /* 0x000000ff04047207 */ /* 0x000fe40001000000 */
[----:B------:R-:W-:-:S05]  /*0850*/  SEL R24, R21, RZ, P5 ;  /* 0x000000ff15187207 */ /* 0x000fca0002800000 */
[----:B------:R-:W-:Y:S01]  /*0860*/  FADD R3, R13, -R24 ;  /* 0x800000180d037221 */ /* 0x000fe20000000000 */
[----:B------:R-:W-:Y:S01]  /*0870*/  SEL R11, R7, RZ, P2 ;  /* 0x000000ff070b7207 */ /* 0x000fe20001000000 */
[----:B------:R-:W-:-:S04]  /*0880*/  FMUL R7, R10, R9 ;  /* 0x000000090a077220 */ /* 0x000fc80000400000 */
[----:B------:R-:W-:Y:S01]  /*0890*/  FADD R5, R11, -R12 ;  /* 0x8000000c0b057221 */ /* 0x000fe20000000000 */
[----:B------:R-:W-:Y:S01]  /*08a0*/  FMUL R11, R3, R8 ;  /* 0x00000008030b7220 */ /* 0x000fe20000400000 */
[----:B------:R-:W-:Y:S01]  /*08b0*/  SEL R3, R6, RZ, P2 ;  /* 0x000000ff06037207 */ /* 0x000fe20001000000 */
[----:B------:R-:W0:Y:S01]  /*08c0*/  LDC.64 R8, c[0x0][0x288] ;  /* 0x0000a200ff087b82 */ /* 0x000e220000000a00 */
[----:B------:R-:W-:Y:S01]  /*08d0*/  SEL R27, R27, RZ, P5 ;  /* 0x000000ff1b1b7207 */ /* 0x000fe20002800000 */
[----:B------:R-:W-:Y:S01]  /*08e0*/  FMUL R5, R22, R5 ;  /* 0x0000000516057220 */ /* 0x000fe20000400000 */
[----:B--2---:R-:W-:-:S03]  /*08f0*/  SEL R28, R28, RZ, P5 ;  /* 0x000000ff1c1c7207 */ /* 0x004fc60002800000 */
[----:B------:R-:W-:Y:S01]  /*0900*/  FFMA R5, R4, R5, R3 ;  /* 0x0000000504057223 */ /* 0x000fe20000000003 */
[----:B------:R-:W-:Y:S01]  /*0910*/  SEL R18, R18, RZ, P0 ;  /* 0x000000ff12127207 */ /* 0x000fe20000000000 */
[----:B------:R-:W-:Y:S01]  /*0920*/  FFMA R28, R11, R27, R28 ;  /* 0x0000001b0b1c7223 */ /* 0x000fe2000000001c */
[----:B------:R-:W-:Y:S02]  /*0930*/  SEL R29, R29, RZ, P0 ;  /* 0x000000ff1d1d7207 */ /* 0x000fe40000000000 */
[C---:B------:R-:W-:Y:S02]  /*0940*/  FSETP.GEU.AND P0, PT, R5.reuse, RZ, PT ;  /* 0x000000ff0500720b */ /* 0x040fe40003f0e000 */
[----:B------:R-:W-:Y:S01]  /*0950*/  FSETP.GEU.AND P2, PT, R28, RZ, PT ;  /* 0x000000ff1c00720b */ /* 0x000fe20003f4e000 */
[----:B------:R-:W-:Y:S01]  /*0960*/  FFMA R7, R18, R7, R29 ;  /* 0x0000000712077223 */ /* 0x000fe2000000001d */
[----:B------:R-:W-:Y:S02]  /*0970*/  FSEL R5, R5, RZ, P0 ;  /* 0x000000ff05057208 */ /* 0x000fe40000000000 */
[----:B------:R-:W-:-:S02]  /*0980*/  FSEL R28, R28, RZ, P2 ;  /* 0x000000ff1c1c7208 */ /* 0x000fc40001000000 */
[C---:B------:R-:W-:Y:S02]  /*0990*/  FSETP.GEU.AND P0, PT, R7.reuse, RZ, PT ;  /* 0x000000ff0700720b */ /* 0x040fe40003f0e000 */
[----:B------:R-:W-:Y:S02]  /*09a0*/  @P1 FSEL R5, R28, RZ, P6 ;  /* 0x000000ff1c051208 */ /* 0x000fe40003000000 */
[----:B------:R-:W-:Y:S01]  /*09b0*/  FSEL R0, R7, RZ, P0 ;  /* 0x000000ff07007208 */ /* 0x000fe20000000000 */
[----:B0-----:R-:W-:-:S03]  /*09c0*/  IMAD.WIDE R8, R2, 0x4, R8 ;  /* 0x0000000402087825 */ /* 0x001fc600078e0208 */
[----:B------:R-:W-:Y:S01]  /*09d0*/  FSEL R5, R0, R5, !P4 ;  /* 0x0000000500057208 */ /* 0x000fe20006000000 */
[----:B------:R-:W-:Y:S06]  /*09e0*/  @P3 EXIT ;  /* 0x000000000000394d */ /* 0x000fec0003800000 */
[----:B------:R-:W-:Y:S01]  /*09f0*/  STG.E desc[UR4][R8.64], R5 ;  /* 0x0000000508007986 */ /* 0x000fe2000c101904 */
[----:B------:R-:W-:Y:S05]  /*0a00*/  EXIT ;  /* 0x000000000000794d */ /* 0x000fea0003800000 */
.L_x_0:
[----:B------:R-:W-:-:S00]  /*0a10*/  BRA `(.L_x_0) ;  /* 0xfffffffc00fc7947 */ /* 0x000fc0000383ffff */
[----:B------:R-:W-:-:S00]  /*0a20*/  NOP ;  /* 0x0000000000007918 */ /* 0x000fc00000000000 */
        /* <DEDUP_REMOVED lines=13> */
.L_x_1:


//--------------------- .nv.global.init           --------------------------
	.section	.nv.global.init,"aw",@progbits
.nv.global.init:
	.type		_$_str,@object
	.size		_$_str,(_$_str_$_2 - _$_str)
_$_str:
        /*0000*/ 	.byte	0x5f, 0x5f, 0x43, 0x55, 0x44, 0x41, 0x5f, 0x46, 0x54, 0x5a, 0x00
	.type		_$_str_$_2,@object
	.size		_$_str_$_2,(.L_1 - _$_str_$_2)
_$_str_$_2:
        /*000b*/ 	.byte	0x5f, 0x5f, 0x43, 0x55, 0x44, 0x41, 0x5f, 0x50, 0x52, 0x45, 0x43, 0x5f, 0x53, 0x51, 0x52, 0x54
        /*001b*/ 	.byte	0x00
.L_1:


//--------------------- .nv.constant0.triton_poi_fused_cat_1 --------------------------
	.section	.nv.constant0.triton_poi_fused_cat_1,"a",@progbits
	.sectionflags	@""
	.align	4
.nv.constant0.triton_poi_fused_cat_1:
	.zero		660
